//
// Generated by NVIDIA NVVM Compiler
//
// Compiler Build ID: CL-36424714
// Cuda compilation tools, release 13.0, V13.0.88
// Based on NVVM 20.0.0
//

.version 9.0
.target sm_100
.address_size 64


.entry _Z12sumOfSquaresPiS_(
	.param .u64 .ptr .align 1 _Z12sumOfSquaresPiS__param_0,
	.param .u64 .ptr .align 1 _Z12sumOfSquaresPiS__param_1
)
{
	.reg .pred 	%p<5>;
	.reg .b32 	%r<23>;
	.reg .b64 	%rd<13>;

	ld.param.u64 	%rd4, [_Z12sumOfSquaresPiS__param_0];
	ld.param.u64 	%rd5, [_Z12sumOfSquaresPiS__param_1];
	mov.u32 	%r1, %tid.x;
	setp.gt.u32 	%p1, %r1, 255;
	mov.b32 	%r22, 0;
	@%p1 bra 	$L__BB0_3;
	shl.b32 	%r11, %r1, 12;
	or.b32  	%r20, %r11, 4;
	mul.wide.u32 	%rd6, %r1, 16384;
	cvta.to.global.u64 	%rd7, %rd4;
	add.s64 	%rd8, %rd6, %rd7;
	add.s64 	%rd12, %rd8, 8;
	add.s32 	%r3, %r11, 4096;
	mov.b32 	%r22, 0;
$L__BB0_2:
	add.s32 	%r12, %r20, -4;
	ld.global.u32 	%r13, [%rd12+-8];
	mad.lo.s32 	%r14, %r13, %r13, %r22;
	ld.global.u32 	%r15, [%rd12+-4];
	mad.lo.s32 	%r16, %r15, %r15, %r14;
	ld.global.u32 	%r17, [%rd12];
	mad.lo.s32 	%r18, %r17, %r17, %r16;
	ld.global.u32 	%r19, [%rd12+4];
	mad.lo.s32 	%r22, %r19, %r19, %r18;
	setp.lt.u32 	%p2, %r20, %r3;
	setp.lt.u32 	%p3, %r12, 1048572;
	and.pred  	%p4, %p2, %p3;
	add.s32 	%r20, %r20, 4;
	add.s64 	%rd12, %rd12, 16;
	@%p4 bra 	$L__BB0_2;
$L__BB0_3:
	cvta.to.global.u64 	%rd9, %rd5;
	mul.wide.u32 	%rd10, %r1, 4;
	add.s64 	%rd11, %rd9, %rd10;
	st.global.u32 	[%rd11], %r22;
	ret;

}


// ===== COMPILED SASS (sm_100) =====

	.target	sm_100

	.elftype	@"ET_EXEC"


//--------------------- .note.nv.tkinfo           --------------------------
	.section	.note.nv.tkinfo,"",@"SHT_NOTE"
	.sectionflags	@"SHF_NOTE_NV_TKINFO"
	.tkinfo
        /*0018*/ 	.word	0x00000002
        /*0030*/ 	.string	""
        /*0030*/ 	.string	"ptxas"
        /*0030*/ 	.string	"Cuda compilation tools, release 13.0, V13.0.88"
        /*0030*/ 	.string	"Build cuda_13.0.r13.0/compiler.36424714_0"
        /*0030*/ 	.string	"-arch sm_100 -m 64 "



//--------------------- .note.nv.cuinfo           --------------------------
	.section	.note.nv.cuinfo,"",@"SHT_NOTE"
	.sectionflags	@"SHF_NOTE_NV_CUINFO"
        /*0018*/ 	.short	0x0002
        /*001a*/ 	.short	0x0064
        /*001c*/ 	.short	0x0082
	.zero		2


//--------------------- .nv.info                  --------------------------
	.section	.nv.info,"",@"SHT_CUDA_INFO"
	.align	4


	//----- nvinfo : EIATTR_REGCOUNT
	.align		4
        /*0000*/ 	.byte	0x04, 0x2f
        /*0002*/ 	.short	(.L_1 - .L_0)
	.align		4
.L_0:
        /*0004*/ 	.word	index@(_Z12sumOfSquaresPiS_)
        /*0008*/ 	.word	0x0000000f


	//----- nvinfo : EIATTR_FRAME_SIZE
	.align		4
.L_1:
        /*000c*/ 	.byte	0x04, 0x11
        /*000e*/ 	.short	(.L_3 - .L_2)
	.align		4
.L_2:
        /*0010*/ 	.word	index@(_Z12sumOfSquaresPiS_)
        /*0014*/ 	.word	0x00000000


	//----- nvinfo : EIATTR_MIN_STACK_SIZE
	.align		4
.L_3:
        /*0018*/ 	.byte	0x04, 0x12
        /*001a*/ 	.short	(.L_5 - .L_4)
	.align		4
.L_4:
        /*001c*/ 	.word	index@(_Z12sumOfSquaresPiS_)
        /*0020*/ 	.word	0x00000000
.L_5:


//--------------------- .nv.compat                --------------------------
	.section	.nv.compat,"",@"SHT_CUDA_COMPAT_INFO"
	.align	4
        /*0000*/ 	.byte	0x02, 0x09, 0x00, 0x00, 0x02, 0x02, 0x01, 0x00, 0x02, 0x05, 0x05, 0x00, 0x03, 0x07, 0x01, 0x01
        /*0010*/ 	.byte	0x02, 0x03, 0x00, 0x00, 0x02, 0x06, 0x01, 0x00, 0x04, 0x0b, 0x08, 0x00, 0x09, 0x00, 0x00, 0x00
        /*0020*/ 	.byte	0x00, 0x00, 0x00, 0x00


//--------------------- .nv.info._Z12sumOfSquaresPiS_ --------------------------
	.section	.nv.info._Z12sumOfSquaresPiS_,"",@"SHT_CUDA_INFO"
	.sectionflags	@""
	.align	4


	//----- nvinfo : EIATTR_CUDA_API_VERSION
	.align		4
        /*0000*/ 	.byte	0x04, 0x37
        /*0002*/ 	.short	(.L_7 - .L_6)
.L_6:
        /*0004*/ 	.word	0x00000082


	//----- nvinfo : EIATTR_KPARAM_INFO
	.align		4
.L_7:
        /*0008*/ 	.byte	0x04, 0x17
        /*000a*/ 	.short	(.L_9 - .L_8)
.L_8:
        /*000c*/ 	.word	0x00000000
        /*0010*/ 	.short	0x0001
        /*0012*/ 	.short	0x0008
        /*0014*/ 	.byte	0x00, 0xf5, 0x21, 0x00


	//----- nvinfo : EIATTR_KPARAM_INFO
	.align		4
.L_9:
        /*0018*/ 	.byte	0x04, 0x17
        /*001a*/ 	.short	(.L_11 - .L_10)
.L_10:
        /*001c*/ 	.word	0x00000000
        /*0020*/ 	.short	0x0000
        /*0022*/ 	.short	0x0000
        /*0024*/ 	.byte	0x00, 0xf5, 0x21, 0x00


	//----- nvinfo : EIATTR_SPARSE_MMA_MASK
	.align		4
.L_11:
        /*0028*/ 	.byte	0x03, 0x50
        /*002a*/ 	.short	0x0000


	//----- nvinfo : EIATTR_MAXREG_COUNT
	.align		4
        /*002c*/ 	.byte	0x03, 0x1b
        /*002e*/ 	.short	0x00ff


	//----- nvinfo : EIATTR_MERCURY_ISA_VERSION
	.align		4
        /*0030*/ 	.byte	0x03, 0x5f
        /*0032*/ 	.short	0x0101


	//----- nvinfo : EIATTR_VRC_CTA_INIT_COUNT
	.align		4
        /*0034*/ 	.byte	0x02, 0x4a
	.zero		1
	.zero		1


	//----- nvinfo : EIATTR_EXIT_INSTR_OFFSETS
	.align		4
        /*0038*/ 	.byte	0x04, 0x1c
        /*003a*/ 	.short	(.L_13 - .L_12)


	//   ....[0]....
.L_12:
        /*003c*/ 	.word	0x00000240


	//----- nvinfo : EIATTR_CRS_STACK_SIZE
	.align		4
.L_13:
        /*0040*/ 	.byte	0x04, 0x1e
        /*0042*/ 	.short	(.L_15 - .L_14)
.L_14:
        /*0044*/ 	.word	0x00000000


	//----- nvinfo : EIATTR_CBANK_PARAM_SIZE
	.align		4
.L_15:
        /*0048*/ 	.byte	0x03, 0x19
        /*004a*/ 	.short	0x0010


	//----- nvinfo : EIATTR_PARAM_CBANK
	.align		4
        /*004c*/ 	.byte	0x04, 0x0a
        /*004e*/ 	.short	(.L_17 - .L_16)
	.align		4
.L_16:
        /*0050*/ 	.word	index@(.nv.constant0._Z12sumOfSquaresPiS_)
        /*0054*/ 	.short	0x0380
        /*0056*/ 	.short	0x0010


	//----- nvinfo : EIATTR_SW_WAR
	.align		4
.L_17:
        /*0058*/ 	.byte	0x04, 0x36
        /*005a*/ 	.short	(.L_19 - .L_18)
.L_18:
        /*005c*/ 	.word	0x00000008
.L_19:


//--------------------- .nv.callgraph             --------------------------
	.section	.nv.callgraph,"",@"SHT_CUDA_CALLGRAPH"
	.align	4
	.sectionentsize	8
	.align		4
        /*0000*/ 	.word	0x00000000
	.align		4
        /*0004*/ 	.word	0xffffffff
	.align		4
        /*0008*/ 	.word	0x00000000
	.align		4
        /*000c*/ 	.word	0xfffffffe
	.align		4
        /*0010*/ 	.word	0x00000000
	.align		4
        /*0014*/ 	.word	0xfffffffd
	.align		4
        /*0018*/ 	.word	0x00000000
	.align		4
        /*001c*/ 	.word	0xfffffffc


//--------------------- .text._Z12sumOfSquaresPiS_ --------------------------
	.section	.text._Z12sumOfSquaresPiS_,"ax",@progbits
	.align	128
.text._Z12sumOfSquaresPiS_:
        .type           _Z12sumOfSquaresPiS_,@function
        .size           _Z12sumOfSquaresPiS_,(.L_x_4 - _Z12sumOfSquaresPiS_)
        .other          _Z12sumOfSquaresPiS_,@"STO_CUDA_ENTRY STV_DEFAULT"
_Z12sumOfSquaresPiS_:
[----:B------:R-:W-:Y:S01]  /*0000*/  LDC R1, c[0x0][0x37c] ;  /* 0x0000df00ff017b82 */ /* 0x000fe20000000800 */
[----:B------:R-:W0:Y:S07]  /*0010*/  S2R R9, SR_TID.X ;  /* 0x0000000000097919 */ /* 0x000e2e0000002100 */
[----:B------:R-:W1:Y:S01]  /*0020*/  LDC.64 R2, c[0x0][0x388] ;  /* 0x0000e200ff027b82 */ /* 0x000e620000000a00 */
[----:B------:R-:W2:Y:S01]  /*0030*/  LDCU.64 UR4, c[0x0][0x358] ;  /* 0x00006b00ff0477ac */ /* 0x000ea20008000a00 */
[----:B------:R-:W-:Y:S01]  /*0040*/  BSSY.RECONVERGENT B0, `(.L_x_0) ;  /* 0x000001e000007945 */ /* 0x000fe20003800200 */
[----:B------:R-:W-:Y:S01]  /*0050*/  HFMA2 R7, -RZ, RZ, 0, 0 ;  /* 0x00000000ff077431 */ /* 0x000fe200000001ff */
[C---:B0-----:R-:W-:Y:S01]  /*0060*/  ISETP.GT.U32.AND P0, PT, R9.reuse, 0xff, PT ;  /* 0x000000ff0900780c */ /* 0x041fe20003f04070 */
[----:B-1----:R-:W-:-:S12]  /*0070*/  IMAD.WIDE.U32 R2, R9, 0x4, R2 ;  /* 0x0000000409027825 */ /* 0x002fd800078e0002 */
[----:B--2---:R-:W-:Y:S05]  /*0080*/  @P0 BRA `(.L_x_1) ;  /* 0x0000000000640947 */ /* 0x004fea0003800000 */
[----:B------:R-:W0:Y:S01]  /*0090*/  LDC.64 R4, c[0x0][0x380] ;  /* 0x0000e000ff047b82 */ /* 0x000e220000000a00 */
[C---:B------:R-:W-:Y:S01]  /*00a0*/  SHF.L.U32 R0, R9.reuse, 0xc, RZ ;  /* 0x0000000c09007819 */ /* 0x040fe200000006ff */
[----:B------:R-:W-:Y:S02]  /*00b0*/  IMAD.MOV.U32 R7, RZ, RZ, RZ ;  /* 0x000000ffff077224 */ /* 0x000fe400078e00ff */
[----:B0-----:R-:W-:Y:S01]  /*00c0*/  IMAD.WIDE.U32 R4, R9, 0x4000, R4 ;  /* 0x0000400009047825 */ /* 0x001fe200078e0004 */
[C---:B------:R-:W-:Y:S02]  /*00d0*/  IADD3 R9, PT, PT, R0.reuse, 0x4, RZ ;  /* 0x0000000400097810 */ /* 0x040fe40007ffe0ff */
[----:B------:R-:W-:Y:S02]  /*00e0*/  IADD3 R0, PT, PT, R0, 0x1000, RZ ;  /* 0x0000100000007810 */ /* 0x000fe40007ffe0ff */
[----:B------:R-:W-:-:S05]  /*00f0*/  IADD3 R6, P0, PT, R4, 0x8, RZ ;  /* 0x0000000804067810 */ /* 0x000fca0007f1e0ff */
[----:B------:R-:W-:-:S08]  /*0100*/  IMAD.X R11, RZ, RZ, R5, P0 ;  /* 0x000000ffff0b7224 */ /* 0x000fd000000e0605 */
.L_x_2:
[----:B------:R-:W-:Y:S01]  /*0110*/  IMAD.MOV.U32 R4, RZ, RZ, R6 ;  /* 0x000000ffff047224 */ /* 0x000fe200078e0006 */
[----:B------:R-:W-:-:S05]  /*0120*/  MOV R5, R11 ;  /* 0x0000000b00057202 */ /* 0x000fca0000000f00 */
[----:B------:R-:W2:Y:S04]  /*0130*/  LDG.E R6, desc[UR4][R4.64+-0x8] ;  /* 0xfffff80404067981 */ /* 0x000ea8000c1e1900 */
[----:B------:R-:W3:Y:S04]  /*0140*/  LDG.E R8, desc[UR4][R4.64+-0x4] ;  /* 0xfffffc0404087981 */ /* 0x000ee8000c1e1900 */
[----:B------:R-:W4:Y:S04]  /*0150*/  LDG.E R10, desc[UR4][R4.64] ;  /* 0x00000004040a7981 */ /* 0x000f28000c1e1900 */
[----:B------:R-:W5:Y:S01]  /*0160*/  LDG.E R12, desc[UR4][R4.64+0x4] ;  /* 0x00000404040c7981 */ /* 0x000f62000c1e1900 */
[----:B------:R-:W-:Y:S01]  /*0170*/  ISETP.GE.U32.AND P0, PT, R9, R0, PT ;  /* 0x000000000900720c */ /* 0x000fe20003f06070 */
[----:B--2---:R-:W-:-:S02]  /*0180*/  IMAD R7, R6, R6, R7 ;  /* 0x0000000606077224 */ /* 0x004fc400078e0207 */
[C---:B------:R-:W-:Y:S02]  /*0190*/  VIADD R6, R9.reuse, 0xfffffffc ;  /* 0xfffffffc09067836 */ /* 0x040fe40000000000 */
[----:B---3--:R-:W-:Y:S02]  /*01a0*/  IMAD R7, R8, R8, R7 ;  /* 0x0000000808077224 */ /* 0x008fe400078e0207 */
[----:B------:R-:W-:Y:S01]  /*01b0*/  VIADD R9, R9, 0x4 ;  /* 0x0000000409097836 */ /* 0x000fe20000000000 */
[----:B------:R-:W-:Y:S01]  /*01c0*/  ISETP.LT.U32.AND P2, PT, R6, 0xffffc, PT ;  /* 0x000ffffc0600780c */ /* 0x000fe20003f41070 */
[----:B----4-:R-:W-:Y:S01]  /*01d0*/  IMAD R7, R10, R10, R7 ;  /* 0x0000000a0a077224 */ /* 0x010fe200078e0207 */
[----:B------:R-:W-:-:S03]  /*01e0*/  IADD3 R6, P1, PT, R4, 0x10, RZ ;  /* 0x0000001004067810 */ /* 0x000fc60007f3e0ff */
[----:B-----5:R-:W-:Y:S01]  /*01f0*/  IMAD R7, R12, R12, R7 ;  /* 0x0000000c0c077224 */ /* 0x020fe200078e0207 */
[----:B------:R-:W-:-:S07]  /*0200*/  IADD3.X R11, PT, PT, RZ, R5, RZ, P1, !PT ;  /* 0x00000005ff0b7210 */ /* 0x000fce0000ffe4ff */
[----:B------:R-:W-:Y:S05]  /*0210*/  @!P0 BRA P2, `(.L_x_2) ;  /* 0xfffffffc00bc8947 */ /* 0x000fea000103ffff */
.L_x_1:
[----:B------:R-:W-:Y:S05]  /*0220*/  BSYNC.RECONVERGENT B0 ;  /* 0x0000000000007941 */ /* 0x000fea0003800200 */
.L_x_0:
[----:B------:R-:W-:Y:S01]  /*0230*/  STG.E desc[UR4][R2.64], R7 ;  /* 0x0000000702007986 */ /* 0x000fe2000c101904 */
[----:B------:R-:W-:Y:S05]  /*0240*/  EXIT ;  /* 0x000000000000794d */ /* 0x000fea0003800000 */
.L_x_3:
[----:B------:R-:W-:-:S00]  /*0250*/  BRA `(.L_x_3) ;  /* 0xfffffffc00fc7947 */ /* 0x000fc0000383ffff */
[----:B------:R-:W-:-:S00]  /*0260*/  NOP ;  /* 0x0000000000007918 */ /* 0x000fc00000000000 */
        /* <DEDUP_REMOVED lines=9> */
.L_x_4:


//--------------------- .nv.shared.reserved.0     --------------------------
	.section	.nv.shared.reserved.0,"aw",@nobits
	.weak		__nv_reservedSMEM_offset_0_alias
	.size		__nv_reservedSMEM_offset_0_alias, 0, 64
	.other		__nv_reservedSMEM_offset_0_alias,@"STO_CUDA_RESERVED_SHARED STV_DEFAULT"
__nv_reservedSMEM_offset_0_alias:
	.zero		0
	.zero		64


//--------------------- .nv.constant0._Z12sumOfSquaresPiS_ --------------------------
	.section	.nv.constant0._Z12sumOfSquaresPiS_,"a",@progbits
	.sectionflags	@""
	.align	4
.nv.constant0._Z12sumOfSquaresPiS_:
	.zero		912


//--------------------- SYMBOLS --------------------------

	.type		.nv.reservedSmem.offset0,@object
	.size		.nv.reservedSmem.offset0,0x4
